//
// Generated by NVIDIA NVVM Compiler
//
// Compiler Build ID: CL-36424714
// Cuda compilation tools, release 13.0, V13.0.88
// Based on NVVM 20.0.0
//

.version 9.0
.target sm_100
.address_size 64

	// .globl	_Z10cuda_hellov
.extern .func  (.param .b32 func_retval0) vprintf
(
	.param .b64 vprintf_param_0,
	.param .b64 vprintf_param_1
)
;
.global .align 1 .b8 $str[52] = {105, 100, 120, 58, 91, 37, 100, 93, 44, 32, 98, 105, 100, 58, 91, 37, 100, 93, 44, 32, 116, 105, 100, 58, 91, 37, 100, 93, 32, 72, 101, 108, 108, 111, 32, 87, 111, 114, 108, 100, 32, 102, 114, 111, 109, 32, 71, 80, 85, 33, 10};

.visible .entry _Z10cuda_hellov()
{
	.local .align 8 .b8 	__local_depot0[16];
	.reg .b64 	%SP;
	.reg .b64 	%SPL;
	.reg .b32 	%r<7>;
	.reg .b64 	%rd<5>;

	mov.u64 	%SPL, __local_depot0;
	cvta.local.u64 	%SP, %SPL;
	add.u64 	%rd1, %SP, 0;
	add.u64 	%rd2, %SPL, 0;
	mov.u32 	%r1, %ctaid.x;
	mov.u32 	%r2, %tid.x;
	mov.u32 	%r3, %ntid.x;
	mad.lo.s32 	%r4, %r1, %r3, %r2;
	st.local.v2.u32 	[%rd2], {%r4, %r1};
	st.local.u32 	[%rd2+8], %r2;
	mov.u64 	%rd3, $str;
	cvta.global.u64 	%rd4, %rd3;
	{ // callseq 0, 0
	.param .b64 param0;
	st.param.b64 	[param0], %rd4;
	.param .b64 param1;
	st.param.b64 	[param1], %rd1;
	.param .b32 retval0;
	call.uni (retval0), 
	vprintf, 
	(
	param0, 
	param1
	);
	ld.param.b32 	%r5, [retval0];
	} // callseq 0
	ret;

}


// ===== COMPILED SASS (sm_100) =====

	.target	sm_100

	.elftype	@"ET_EXEC"


//--------------------- .note.nv.tkinfo           --------------------------
	.section	.note.nv.tkinfo,"",@"SHT_NOTE"
	.sectionflags	@"SHF_NOTE_NV_TKINFO"
	.tkinfo
        /*0018*/ 	.word	0x00000002
        /*0030*/ 	.string	""
        /*0030*/ 	.string	"ptxas"
        /*0030*/ 	.string	"Cuda compilation tools, release 13.0, V13.0.88"
        /*0030*/ 	.string	"Build cuda_13.0.r13.0/compiler.36424714_0"
        /*0030*/ 	.string	"-arch sm_100 -m 64 "



//--------------------- .note.nv.cuinfo           --------------------------
	.section	.note.nv.cuinfo,"",@"SHT_NOTE"
	.sectionflags	@"SHF_NOTE_NV_CUINFO"
        /*0018*/ 	.short	0x0002
        /*001a*/ 	.short	0x0064
        /*001c*/ 	.short	0x0082
	.zero		2


//--------------------- .nv.info                  --------------------------
	.section	.nv.info,"",@"SHT_CUDA_INFO"
	.align	4


	//----- nvinfo : EIATTR_REGCOUNT
	.align		4
        /*0000*/ 	.byte	0x04, 0x2f
        /*0002*/ 	.short	(.L_2 - .L_1)
	.align		4
.L_1:
        /*0004*/ 	.word	index@(_Z10cuda_hellov)
        /*0008*/ 	.word	0x00000018


	//----- nvinfo : EIATTR_FRAME_SIZE
	.align		4
.L_2:
        /*000c*/ 	.byte	0x04, 0x11
        /*000e*/ 	.short	(.L_4 - .L_3)
	.align		4
.L_3:
        /*0010*/ 	.word	index@(_Z10cuda_hellov)
        /*0014*/ 	.word	0x00000010


	//----- nvinfo : EIATTR_MIN_STACK_SIZE
	.align		4
.L_4:
        /*0018*/ 	.byte	0x04, 0x12
        /*001a*/ 	.short	(.L_6 - .L_5)
	.align		4
.L_5:
        /*001c*/ 	.word	index@(_Z10cuda_hellov)
        /*0020*/ 	.word	0x00000010
.L_6:


//--------------------- .nv.compat                --------------------------
	.section	.nv.compat,"",@"SHT_CUDA_COMPAT_INFO"
	.align	4
        /*0000*/ 	.byte	0x02, 0x09, 0x00, 0x00, 0x02, 0x02, 0x01, 0x00, 0x02, 0x05, 0x05, 0x00, 0x03, 0x07, 0x01, 0x01
        /*0010*/ 	.byte	0x02, 0x03, 0x00, 0x00, 0x02, 0x06, 0x01, 0x00, 0x04, 0x0b, 0x08, 0x00, 0x09, 0x00, 0x00, 0x00
        /*0020*/ 	.byte	0x00, 0x00, 0x00, 0x00


//--------------------- .nv.info._Z10cuda_hellov  --------------------------
	.section	.nv.info._Z10cuda_hellov,"",@"SHT_CUDA_INFO"
	.sectionflags	@""
	.align	4


	//----- nvinfo : EIATTR_CUDA_API_VERSION
	.align		4
        /*0000*/ 	.byte	0x04, 0x37
        /*0002*/ 	.short	(.L_8 - .L_7)
.L_7:
        /*0004*/ 	.word	0x00000082


	//----- nvinfo : EIATTR_SPARSE_MMA_MASK
	.align		4
.L_8:
        /*0008*/ 	.byte	0x03, 0x50
        /*000a*/ 	.short	0x0000


	//----- nvinfo : EIATTR_MAXREG_COUNT
	.align		4
        /*000c*/ 	.byte	0x03, 0x1b
        /*000e*/ 	.short	0x00ff


	//----- nvinfo : EIATTR_EXTERNS
	.align		4
        /*0010*/ 	.byte	0x04, 0x0f
        /*0012*/ 	.short	(.L_10 - .L_9)


	//   ....[0]....
	.align		4
.L_9:
        /*0014*/ 	.word	index@(vprintf)


	//----- nvinfo : EIATTR_MERCURY_ISA_VERSION
	.align		4
.L_10:
        /*0018*/ 	.byte	0x03, 0x5f
        /*001a*/ 	.short	0x0101


	//----- nvinfo : EIATTR_VRC_CTA_INIT_COUNT
	.align		4
        /*001c*/ 	.byte	0x02, 0x4a
	.zero		1
	.zero		1


	//----- nvinfo : EIATTR_SYSCALL_OFFSETS
	.align		4
        /*0020*/ 	.byte	0x04, 0x46
        /*0022*/ 	.short	(.L_12 - .L_11)


	//   ....[0]....
.L_11:
        /*0024*/ 	.word	0x00000120


	//----- nvinfo : EIATTR_EXIT_INSTR_OFFSETS
	.align		4
.L_12:
        /*0028*/ 	.byte	0x04, 0x1c
        /*002a*/ 	.short	(.L_14 - .L_13)


	//   ....[0]....
.L_13:
        /*002c*/ 	.word	0x00000130


	//----- nvinfo : EIATTR_SW_WAR
	.align		4
.L_14:
        /*0030*/ 	.byte	0x04, 0x36
        /*0032*/ 	.short	(.L_16 - .L_15)
.L_15:
        /*0034*/ 	.word	0x00000008
.L_16:


//--------------------- .nv.callgraph             --------------------------
	.section	.nv.callgraph,"",@"SHT_CUDA_CALLGRAPH"
	.align	4
	.sectionentsize	8
	.align		4
        /*0000*/ 	.word	0x00000000
	.align		4
        /*0004*/ 	.word	0xffffffff
	.align		4
        /*0008*/ 	.word	index@(_Z10cuda_hellov)
	.align		4
        /*000c*/ 	.word	index@(vprintf)
	.align		4
        /*0010*/ 	.word	0x00000000
	.align		4
        /*0014*/ 	.word	0xfffffffe
	.align		4
        /*0018*/ 	.word	0x00000000
	.align		4
        /*001c*/ 	.word	0xfffffffd
	.align		4
        /*0020*/ 	.word	0x00000000
	.align		4
        /*0024*/ 	.word	0xfffffffc


//--------------------- .nv.constant4             --------------------------
	.section	.nv.constant4,"a",@progbits
	.align	8
	.align		8
.nv.constant4:
        /*0000*/ 	.dword	vprintf
	.align		8
        /*0008*/ 	.dword	$str


//--------------------- .text._Z10cuda_hellov     --------------------------
	.section	.text._Z10cuda_hellov,"ax",@progbits
	.align	128
        .global         _Z10cuda_hellov
        .type           _Z10cuda_hellov,@function
        .size           _Z10cuda_hellov,(.L_x_2 - _Z10cuda_hellov)
        .other          _Z10cuda_hellov,@"STO_CUDA_ENTRY STV_DEFAULT"
_Z10cuda_hellov:
.text._Z10cuda_hellov:
[----:B------:R-:W0:Y:S01]  /*0000*/  LDC R1, c[0x0][0x37c] ;  /* 0x0000df00ff017b82 */ /* 0x000e220000000800 */
[----:B------:R-:W1:Y:S01]  /*0010*/  S2R R10, SR_TID.X ;  /* 0x00000000000a7919 */ /* 0x000e620000002100 */
[----:B------:R-:W2:Y:S01]  /*0020*/  LDCU UR5, c[0x0][0x2fc] ;  /* 0x00005f80ff0577ac */ /* 0x000ea20008000800 */
[----:B0-----:R-:W-:Y:S01]  /*0030*/  VIADD R1, R1, 0xfffffff0 ;  /* 0xfffffff001017836 */ /* 0x001fe20000000000 */
[----:B------:R-:W-:Y:S01]  /*0040*/  MOV R0, 0x0 ;  /* 0x0000000000007802 */ /* 0x000fe20000000f00 */
[----:B------:R-:W0:Y:S01]  /*0050*/  S2R R3, SR_CTAID.X ;  /* 0x0000000000037919 */ /* 0x000e220000002500 */
[----:B------:R-:W0:Y:S02]  /*0060*/  LDCU UR6, c[0x0][0x360] ;  /* 0x00006c00ff0677ac */ /* 0x000e240008000800 */
[----:B------:R3:W4:Y:S01]  /*0070*/  LDC.64 R8, c[0x4][R0] ;  /* 0x0100000000087b82 */ /* 0x0007220000000a00 */
[----:B------:R-:W5:Y:S02]  /*0080*/  LDCU UR4, c[0x0][0x2f8] ;  /* 0x00005f00ff0477ac */ /* 0x000f640008000800 */
[----:B-----5:R-:W-:Y:S01]  /*0090*/  IADD3 R6, P0, PT, R1, UR4, RZ ;  /* 0x0000000401067c10 */ /* 0x020fe2000ff1e0ff */
[----:B-1----:R3:W-:Y:S04]  /*00a0*/  STL [R1+0x8], R10 ;  /* 0x0000080a01007387 */ /* 0x0027e80000100800 */
[----:B--2---:R-:W-:-:S02]  /*00b0*/  IMAD.X R7, RZ, RZ, UR5, P0 ;  /* 0x00000005ff077e24 */ /* 0x004fc400080e06ff */
[----:B0-----:R-:W-:Y:S01]  /*00c0*/  IMAD R2, R3, UR6, R10 ;  /* 0x0000000603027c24 */ /* 0x001fe2000f8e020a */
[----:B------:R-:W0:Y:S04]  /*00d0*/  LDCU.64 UR6, c[0x4][0x8] ;  /* 0x01000100ff0677ac */ /* 0x000e280008000a00 */
[----:B------:R3:W-:Y:S01]  /*00e0*/  STL.64 [R1], R2 ;  /* 0x0000000201007387 */ /* 0x0007e20000100a00 */
[----:B0-----:R-:W-:Y:S01]  /*00f0*/  IMAD.U32 R4, RZ, RZ, UR6 ;  /* 0x00000006ff047e24 */ /* 0x001fe2000f8e00ff */
[----:B---34-:R-:W-:-:S07]  /*0100*/  MOV R5, UR7 ;  /* 0x0000000700057c02 */ /* 0x018fce0008000f00 */
[----:B------:R-:W-:-:S07]  /*0110*/  LEPC R20, `(.L_x_0) ;  /* 0x000000001014794e */ /* 0x000fce0000000000 */
[----:B------:R-:W-:Y:S05]  /*0120*/  CALL.ABS.NOINC R8 ;  /* 0x0000000008007343 */ /* 0x000fea0003c00000 */
.L_x_0:
[----:B------:R-:W-:Y:S05]  /*0130*/  EXIT ;  /* 0x000000000000794d */ /* 0x000fea0003800000 */
.L_x_1:
[----:B------:R-:W-:-:S00]  /*0140*/  BRA `(.L_x_1) ;  /* 0xfffffffc00fc7947 */ /* 0x000fc0000383ffff */
[----:B------:R-:W-:-:S00]  /*0150*/  NOP ;  /* 0x0000000000007918 */ /* 0x000fc00000000000 */
        /* <DEDUP_REMOVED lines=10> */
.L_x_2:


//--------------------- .nv.global.init           --------------------------
	.section	.nv.global.init,"aw",@progbits
.nv.global.init:
	.type		$str,@object
	.size		$str,(.L_0 - $str)
$str:
        /*0000*/ 	.byte	0x69, 0x64, 0x78, 0x3a, 0x5b, 0x25, 0x64, 0x5d, 0x2c, 0x20, 0x62, 0x69, 0x64, 0x3a, 0x5b, 0x25
        /*0010*/ 	.byte	0x64, 0x5d, 0x2c, 0x20, 0x74, 0x69, 0x64, 0x3a, 0x5b, 0x25, 0x64, 0x5d, 0x20, 0x48, 0x65, 0x6c
        /*0020*/ 	.byte	0x6c, 0x6f, 0x20, 0x57, 0x6f, 0x72, 0x6c, 0x64, 0x20, 0x66, 0x72, 0x6f, 0x6d, 0x20, 0x47, 0x50
        /*0030*/ 	.byte	0x55, 0x21, 0x0a, 0x00
.L_0:


//--------------------- .nv.shared.reserved.0     --------------------------
	.section	.nv.shared.reserved.0,"aw",@nobits
	.weak		__nv_reservedSMEM_offset_0_alias
	.size		__nv_reservedSMEM_offset_0_alias, 0, 64
	.other		__nv_reservedSMEM_offset_0_alias,@"STO_CUDA_RESERVED_SHARED STV_DEFAULT"
__nv_reservedSMEM_offset_0_alias:
	.zero		0
	.zero		64


//--------------------- .nv.constant0._Z10cuda_hellov --------------------------
	.section	.nv.constant0._Z10cuda_hellov,"a",@progbits
	.sectionflags	@""
	.align	4
.nv.constant0._Z10cuda_hellov:
	.zero		896


//--------------------- SYMBOLS --------------------------

	.type		.nv.reservedSmem.offset0,@object
	.size		.nv.reservedSmem.offset0,0x4
	.type		vprintf,@function
